	.headerflags	@"EF_CUDA_TEXMODE_UNIFIED EF_CUDA_64BIT_ADDRESS EF_CUDA_ACCELERATORS EF_CUDA_SM90 EF_CUDA_VIRTUAL_SM(EF_CUDA_SM90)"
	.elftype	@"ET_EXEC"


//--------------------- .nv.info                  --------------------------
	.section	.nv.info,"",@"SHT_CUDA_INFO"
	.align	4


	//----- nvinfo : EIATTR_REGCOUNT
	.align		4
        /*0000*/ 	.byte	0x04, 0x2f
        /*0002*/ 	.short	(.L_1 - .L_0)
	.align		4
.L_0:
        /*0004*/ 	.word	index@(triton_poi_fused_convolution_leaky_relu_leaky_relu_backward_0)
        /*0008*/ 	.word	0x0000000c


	//----- nvinfo : EIATTR_MIN_STACK_SIZE
	.align		4
.L_1:
        /*000c*/ 	.byte	0x04, 0x12
        /*000e*/ 	.short	(.L_3 - .L_2)
	.align		4
.L_2:
        /*0010*/ 	.word	index@(triton_poi_fused_convolution_leaky_relu_leaky_relu_backward_0)
        /*0014*/ 	.word	0x00000000


	//----- nvinfo : EIATTR_FRAME_SIZE
	.align		4
.L_3:
        /*0018*/ 	.byte	0x04, 0x11
        /*001a*/ 	.short	(.L_5 - .L_4)
	.align		4
.L_4:
        /*001c*/ 	.word	index@(triton_poi_fused_convolution_leaky_relu_leaky_relu_backward_0)
        /*0020*/ 	.word	0x00000000


	//----- nvinfo : EIATTR_MIN_STACK_SIZE
	.align		4
.L_5:
        /*0024*/ 	.byte	0x04, 0x12
        /*0026*/ 	.short	(.L_7 - .L_6)
	.align		4
.L_6:
        /*0028*/ 	.word	index@(triton_poi_fused_convolution_leaky_relu_leaky_relu_backward_0)
        /*002c*/ 	.word	0x00000000
.L_7:


//--------------------- .nv.info.triton_poi_fused_convolution_leaky_relu_leaky_relu_backward_0 --------------------------
	.section	.nv.info.triton_poi_fused_convolution_leaky_relu_leaky_relu_backward_0,"",@"SHT_CUDA_INFO"
	.sectionflags	@""
	.align	4


	//----- nvinfo : EIATTR_CUDA_API_VERSION
	.align		4
        /*0000*/ 	.byte	0x04, 0x37
        /*0002*/ 	.short	(.L_9 - .L_8)
.L_8:
        /*0004*/ 	.word	0x0000007c


	//----- nvinfo : EIATTR_KPARAM_INFO
	.align		4
.L_9:
        /*0008*/ 	.byte	0x04, 0x17
        /*000a*/ 	.short	(.L_11 - .L_10)
.L_10:
        /*000c*/ 	.word	0x00000000
        /*0010*/ 	.short	0x0003
        /*0012*/ 	.short	0x0018
        /*0014*/ 	.byte	0x00, 0xf0, 0x11, 0x00


	//----- nvinfo : EIATTR_KPARAM_INFO
	.align		4
.L_11:
        /*0018*/ 	.byte	0x04, 0x17
        /*001a*/ 	.short	(.L_13 - .L_12)
.L_12:
        /*001c*/ 	.word	0x00000000
        /*0020*/ 	.short	0x0002
        /*0022*/ 	.short	0x0010
        /*0024*/ 	.byte	0x00, 0xf4, 0x21, 0x00


	//----- nvinfo : EIATTR_KPARAM_INFO
	.align		4
.L_13:
        /*0028*/ 	.byte	0x04, 0x17
        /*002a*/ 	.short	(.L_15 - .L_14)
.L_14:
        /*002c*/ 	.word	0x00000000
        /*0030*/ 	.short	0x0001
        /*0032*/ 	.short	0x0008
        /*0034*/ 	.byte	0x00, 0xf4, 0x21, 0x00


	//----- nvinfo : EIATTR_KPARAM_INFO
	.align		4
.L_15:
        /*0038*/ 	.byte	0x04, 0x17
        /*003a*/ 	.short	(.L_17 - .L_16)
.L_16:
        /*003c*/ 	.word	0x00000000
        /*0040*/ 	.short	0x0000
        /*0042*/ 	.short	0x0000
        /*0044*/ 	.byte	0x00, 0xf4, 0x21, 0x00


	//----- nvinfo : EIATTR_SPARSE_MMA_MASK
	.align		4
.L_17:
        /*0048*/ 	.byte	0x03, 0x50
        /*004a*/ 	.short	0x0000


	//----- nvinfo : EIATTR_MAXREG_COUNT
	.align		4
        /*004c*/ 	.byte	0x03, 0x1b
        /*004e*/ 	.short	0x00ff


	//----- nvinfo : EIATTR_EXIT_INSTR_OFFSETS
	.align		4
        /*0050*/ 	.byte	0x04, 0x1c
        /*0052*/ 	.short	(.L_19 - .L_18)


	//   ....[0]....
.L_18:
        /*0054*/ 	.word	0x00000230


	//----- nvinfo : EIATTR_REQNTID
	.align		4
.L_19:
        /*0058*/ 	.byte	0x04, 0x10
        /*005a*/ 	.short	(.L_21 - .L_20)
.L_20:
        /*005c*/ 	.word	0x00000100
        /*0060*/ 	.word	0x00000001
        /*0064*/ 	.word	0x00000001


	//----- nvinfo : EIATTR_CBANK_PARAM_SIZE
	.align		4
.L_21:
        /*0068*/ 	.byte	0x03, 0x19
        /*006a*/ 	.short	0x001c


	//----- nvinfo : EIATTR_PARAM_CBANK
	.align		4
        /*006c*/ 	.byte	0x04, 0x0a
        /*006e*/ 	.short	(.L_23 - .L_22)
	.align		4
.L_22:
        /*0070*/ 	.word	index@(.nv.constant0.triton_poi_fused_convolution_leaky_relu_leaky_relu_backward_0)
        /*0074*/ 	.short	0x0210
        /*0076*/ 	.short	0x001c


	//----- nvinfo : EIATTR_SW_WAR
	.align		4
.L_23:
        /*0078*/ 	.byte	0x04, 0x36
        /*007a*/ 	.short	(.L_25 - .L_24)
.L_24:
        /*007c*/ 	.word	0x00000008
.L_25:


//--------------------- .nv.callgraph             --------------------------
	.section	.nv.callgraph,"",@"SHT_CUDA_CALLGRAPH"
	.align	4
	.sectionentsize	8
	.align		4
        /*0000*/ 	.word	0x00000000
	.align		4
        /*0004*/ 	.word	0xffffffff
	.align		4
        /*0008*/ 	.word	0x00000000
	.align		4
        /*000c*/ 	.word	0xfffffffe
	.align		4
        /*0010*/ 	.word	0x00000000
	.align		4
        /*0014*/ 	.word	0xfffffffd
	.align		4
        /*0018*/ 	.word	0x00000000
	.align		4
        /*001c*/ 	.word	0xfffffffc


//--------------------- .text.triton_poi_fused_convolution_leaky_relu_leaky_relu_backward_0 --------------------------
	.section	.text.triton_poi_fused_convolution_leaky_relu_leaky_relu_backward_0,"ax",@progbits
	.align	128
        .global         triton_poi_fused_convolution_leaky_relu_leaky_relu_backward_0
        .type           triton_poi_fused_convolution_leaky_relu_leaky_relu_backward_0,@function
        .size           triton_poi_fused_convolution_leaky_relu_leaky_relu_backward_0,(.L_x_1 - triton_poi_fused_convolution_leaky_relu_leaky_relu_backward_0)
        .other          triton_poi_fused_convolution_leaky_relu_leaky_relu_backward_0,@"STO_CUDA_ENTRY STV_DEFAULT"
triton_poi_fused_convolution_leaky_relu_leaky_relu_backward_0:
.text.triton_poi_fused_convolution_leaky_relu_leaky_relu_backward_0:
[----:B------:R-:W-:Y:S01]  /*0000*/  LDC R1, c[0x0][0x28] ;  /* 0x00000a00ff017b82 */ /* 0x000fe20000000800 */
[----:B------:R-:W1:Y:S07]  /*0010*/  S2R R0, SR_TID.X ;  /* 0x0000000000007919 */ /* 0x000e6e0000002100 */
[----:B------:R-:W2:Y:S01]  /*0020*/  LDC.64 R2, c[0x0][0x210] ;  /* 0x00008400ff027b82 */ /* 0x000ea20000000a00 */
[----:B------:R-:W-:Y:S01]  /*0030*/  ULDC.64 UR4, c[0x0][0x208] ;  /* 0x0000820000047ab9 */ /* 0x000fe20000000a00 */
[----:B------:R-:W-:Y:S01]  /*0040*/  ULDC.64 UR6, c[0x0][0x220] ;  /* 0x0000880000067ab9 */ /* 0x000fe20000000a00 */
[----:B------:R-:W3:Y:S05]  /*0050*/  S2R R7, SR_CTAID.X ;  /* 0x0000000000077919 */ /* 0x000eea0000002500 */
[----:B------:R-:W4:Y:S01]  /*0060*/  LDC.64 R4, c[0x0][0x218] ;  /* 0x00008600ff047b82 */ /* 0x000f220000000a00 */
[----:B-1----:R-:W-:Y:S01]  /*0070*/  IMAD.SHL.U32 R0, R0, 0x2, RZ ;  /* 0x0000000200007824 */ /* 0x002fe200078e00ff */
[----:B---3--:R-:W-:-:S04]  /*0080*/  SHF.R.S32.HI R6, RZ, 0x16, R7 ;  /* 0x00000016ff067819 */ /* 0x008fc80000011407 */
[----:B------:R-:W-:Y:S02]  /*0090*/  LOP3.LUT R0, R0, 0x1fe, RZ, 0xc0, !PT ;  /* 0x000001fe00007812 */ /* 0x000fe400078ec0ff */
[----:B------:R-:W-:-:S03]  /*00a0*/  SGXT R6, R6, 0x1 ;  /* 0x000000010606781a */ /* 0x000fc60000000200 */
[----:B------:R-:W-:-:S04]  /*00b0*/  IMAD R7, R7, 0x200, R0 ;  /* 0x0000020007077824 */ /* 0x000fc800078e0200 */
[----:B--2---:R-:W-:Y:S01]  /*00c0*/  IMAD.WIDE R2, R7, 0x4, R2 ;  /* 0x0000000407027825 */ /* 0x004fe200078e0202 */
[----:B------:R-:W-:-:S04]  /*00d0*/  LEA.HI R6, R6, R7, RZ, 0xc ;  /* 0x0000000706067211 */ /* 0x000fc800078f60ff */
[----:B------:R-:W-:Y:S01]  /*00e0*/  SHF.R.S32.HI R6, RZ, 0xc, R6 ;  /* 0x0000000cff067819 */ /* 0x000fe20000011406 */
[----:B------:R-:W2:Y:S03]  /*00f0*/  LDG.E.64 R2, desc[UR4][R2.64] ;  /* 0x0000000402027981 */ /* 0x000ea6000c1e1b00 */
[----:B------:R-:W-:-:S04]  /*0100*/  LEA.HI R0, R6, R6, RZ, 0x5 ;  /* 0x0000000606007211 */ /* 0x000fc800078f28ff */
[----:B------:R-:W-:-:S05]  /*0110*/  LOP3.LUT R9, R0, 0xffffffe0, RZ, 0xc0, !PT ;  /* 0xffffffe000097812 */ /* 0x000fca00078ec0ff */
[----:B------:R-:W-:-:S04]  /*0120*/  IMAD.IADD R9, R6, 0x1, -R9 ;  /* 0x0000000106097824 */ /* 0x000fc800078e0a09 */
[----:B----4-:R-:W-:-:S06]  /*0130*/  IMAD.WIDE R4, R9, 0x4, R4 ;  /* 0x0000000409047825 */ /* 0x010fcc00078e0204 */
[----:B------:R-:W2:Y:S02]  /*0140*/  LDG.E.EL R4, desc[UR4][R4.64] ;  /* 0x0000000404047981 */ /* 0x000ea4000c2e1900 */
[CC--:B--2---:R-:W-:Y:S02]  /*0150*/  FSETP.GT.AND P1, PT, R2.reuse, -R4.reuse, PT ;  /* 0x800000040200720b */ /* 0x0c4fe40003f24000 */
[C---:B------:R-:W-:Y:S01]  /*0160*/  FSETP.GT.AND P0, PT, R3.reuse, -R4, PT ;  /* 0x800000040300720b */ /* 0x040fe20003f04000 */
[--C-:B------:R-:W-:Y:S01]  /*0170*/  FADD R0, R2, R4.reuse ;  /* 0x0000000402007221 */ /* 0x100fe20000000000 */
[----:B------:R-:W-:-:S09]  /*0180*/  FADD R6, R3, R4 ;  /* 0x0000000403067221 */ /* 0x000fd20000000000 */
[----:B------:R-:W-:Y:S02]  /*0190*/  @!P1 FMUL R0, R0, 0.20000000298023223877 ;  /* 0x3e4ccccd00009820 */ /* 0x000fe40000400000 */
[----:B------:R-:W-:-:S03]  /*01a0*/  @!P0 FMUL R6, R6, 0.20000000298023223877 ;  /* 0x3e4ccccd06068820 */ /* 0x000fc60000400000 */
[----:B------:R-:W-:Y:S02]  /*01b0*/  FSETP.GT.AND P1, PT, R0, RZ, PT ;  /* 0x000000ff0000720b */ /* 0x000fe40003f24000 */
[----:B------:R-:W-:Y:S02]  /*01c0*/  FSETP.GT.AND P0, PT, R6, RZ, PT ;  /* 0x000000ff0600720b */ /* 0x000fe40003f04000 */
[----:B------:R-:W-:Y:S02]  /*01d0*/  SEL R0, RZ, 0x1, !P1 ;  /* 0x00000001ff007807 */ /* 0x000fe40004800000 */
[----:B------:R-:W-:Y:S02]  /*01e0*/  SEL R5, RZ, 0x100, !P0 ;  /* 0x00000100ff057807 */ /* 0x000fe40004000000 */
[----:B------:R-:W-:-:S03]  /*01f0*/  IADD3 R2, P2, R7, UR6, RZ ;  /* 0x0000000607027c10 */ /* 0x000fc6000ff5e0ff */
[----:B------:R-:W-:Y:S01]  /*0200*/  IMAD.IADD R5, R0, 0x1, R5 ;  /* 0x0000000100057824 */ /* 0x000fe200078e0205 */
[----:B------:R-:W-:-:S05]  /*0210*/  LEA.HI.X.SX32 R3, R7, UR7, 0x1, P2 ;  /* 0x0000000707037c11 */ /* 0x000fca00090f0eff */
[----:B------:R-:W-:Y:S01]  /*0220*/  STG.E.U16 desc[UR4][R2.64], R5 ;  /* 0x0000000502007986 */ /* 0x000fe2000c101504 */
[----:B------:R-:W-:Y:S05]  /*0230*/  EXIT ;  /* 0x000000000000794d */ /* 0x000fea0003800000 */
.L_x_0:
[----:B------:R-:W-:-:S00]  /*0240*/  BRA `(.L_x_0) ;  /* 0xfffffffc00fc7947 */ /* 0x000fc0000383ffff */
[----:B------:R-:W-:-:S00]  /*0250*/  NOP ;  /* 0x0000000000007918 */ /* 0x000fc00000000000 */
        /* <DEDUP_REMOVED lines=10> */
.L_x_1:


//--------------------- .nv.constant0.triton_poi_fused_convolution_leaky_relu_leaky_relu_backward_0 --------------------------
	.section	.nv.constant0.triton_poi_fused_convolution_leaky_relu_leaky_relu_backward_0,"a",@progbits
	.sectionflags	@""
	.align	4
.nv.constant0.triton_poi_fused_convolution_leaky_relu_leaky_relu_backward_0:
	.zero		556
